//
// Generated by NVIDIA NVVM Compiler
//
// Compiler Build ID: CL-36424714
// Cuda compilation tools, release 13.0, V13.0.88
// Based on NVVM 20.0.0
//

.version 9.0
.target sm_100
.address_size 64

	// .globl	_ZN3cub18CUB_300001_SM_10006detail11EmptyKernelIvEEvv
.global .align 1 .b8 _ZN40_INTERNAL_390341ca_4_k_cu_998a92bf_560824cuda3std3__45__cpo5beginE[1];
.global .align 1 .b8 _ZN40_INTERNAL_390341ca_4_k_cu_998a92bf_560824cuda3std3__45__cpo3endE[1];
.global .align 1 .b8 _ZN40_INTERNAL_390341ca_4_k_cu_998a92bf_560824cuda3std3__45__cpo6cbeginE[1];
.global .align 1 .b8 _ZN40_INTERNAL_390341ca_4_k_cu_998a92bf_560824cuda3std3__45__cpo4cendE[1];
.global .align 1 .b8 _ZN40_INTERNAL_390341ca_4_k_cu_998a92bf_560824cuda3std3__45__cpo6rbeginE[1];
.global .align 1 .b8 _ZN40_INTERNAL_390341ca_4_k_cu_998a92bf_560824cuda3std3__45__cpo4rendE[1];
.global .align 1 .b8 _ZN40_INTERNAL_390341ca_4_k_cu_998a92bf_560824cuda3std3__45__cpo7crbeginE[1];
.global .align 1 .b8 _ZN40_INTERNAL_390341ca_4_k_cu_998a92bf_560824cuda3std3__45__cpo5crendE[1];
.global .align 1 .b8 _ZN40_INTERNAL_390341ca_4_k_cu_998a92bf_560824cuda3std3__442_GLOBAL__N__390341ca_4_k_cu_998a92bf_560826ignoreE[1];
.global .align 1 .b8 _ZN40_INTERNAL_390341ca_4_k_cu_998a92bf_560824cuda3std3__419piecewise_constructE[1];
.global .align 1 .b8 _ZN40_INTERNAL_390341ca_4_k_cu_998a92bf_560824cuda3std3__48in_placeE[1];
.global .align 1 .b8 _ZN40_INTERNAL_390341ca_4_k_cu_998a92bf_560824cuda3std3__420unreachable_sentinelE[1];
.global .align 1 .b8 _ZN40_INTERNAL_390341ca_4_k_cu_998a92bf_560824cuda3std3__47nulloptE[1];
.global .align 1 .b8 _ZN40_INTERNAL_390341ca_4_k_cu_998a92bf_560824cuda3std3__48unexpectE[1];
.global .align 1 .b8 _ZN40_INTERNAL_390341ca_4_k_cu_998a92bf_560824cuda3std6ranges3__45__cpo4swapE[1];
.global .align 1 .b8 _ZN40_INTERNAL_390341ca_4_k_cu_998a92bf_560824cuda3std6ranges3__45__cpo9iter_moveE[1];
.global .align 1 .b8 _ZN40_INTERNAL_390341ca_4_k_cu_998a92bf_560824cuda3std6ranges3__45__cpo5beginE[1];
.global .align 1 .b8 _ZN40_INTERNAL_390341ca_4_k_cu_998a92bf_560824cuda3std6ranges3__45__cpo3endE[1];
.global .align 1 .b8 _ZN40_INTERNAL_390341ca_4_k_cu_998a92bf_560824cuda3std6ranges3__45__cpo6cbeginE[1];
.global .align 1 .b8 _ZN40_INTERNAL_390341ca_4_k_cu_998a92bf_560824cuda3std6ranges3__45__cpo4cendE[1];
.global .align 1 .b8 _ZN40_INTERNAL_390341ca_4_k_cu_998a92bf_560824cuda3std6ranges3__45__cpo7advanceE[1];
.global .align 1 .b8 _ZN40_INTERNAL_390341ca_4_k_cu_998a92bf_560824cuda3std6ranges3__45__cpo9iter_swapE[1];
.global .align 1 .b8 _ZN40_INTERNAL_390341ca_4_k_cu_998a92bf_560824cuda3std6ranges3__45__cpo4nextE[1];
.global .align 1 .b8 _ZN40_INTERNAL_390341ca_4_k_cu_998a92bf_560824cuda3std6ranges3__45__cpo4prevE[1];
.global .align 1 .b8 _ZN40_INTERNAL_390341ca_4_k_cu_998a92bf_560824cuda3std6ranges3__45__cpo4dataE[1];
.global .align 1 .b8 _ZN40_INTERNAL_390341ca_4_k_cu_998a92bf_560824cuda3std6ranges3__45__cpo5cdataE[1];
.global .align 1 .b8 _ZN40_INTERNAL_390341ca_4_k_cu_998a92bf_560824cuda3std6ranges3__45__cpo4sizeE[1];
.global .align 1 .b8 _ZN40_INTERNAL_390341ca_4_k_cu_998a92bf_560824cuda3std6ranges3__45__cpo5ssizeE[1];
.global .align 1 .b8 _ZN40_INTERNAL_390341ca_4_k_cu_998a92bf_560824cuda3std6ranges3__45__cpo8distanceE[1];
.global .align 1 .b8 _ZN40_INTERNAL_390341ca_4_k_cu_998a92bf_560826thrust24THRUST_300001_SM_1000_NS8cuda_cub3parE[1];
.global .align 1 .b8 _ZN40_INTERNAL_390341ca_4_k_cu_998a92bf_560826thrust24THRUST_300001_SM_1000_NS8cuda_cub10par_nosyncE[1];
.global .align 1 .b8 _ZN40_INTERNAL_390341ca_4_k_cu_998a92bf_560826thrust24THRUST_300001_SM_1000_NS6system6detail10sequential3seqE[1];
.global .align 1 .b8 _ZN40_INTERNAL_390341ca_4_k_cu_998a92bf_560826thrust24THRUST_300001_SM_1000_NS12placeholders2_1E[1];
.global .align 1 .b8 _ZN40_INTERNAL_390341ca_4_k_cu_998a92bf_560826thrust24THRUST_300001_SM_1000_NS12placeholders2_2E[1];
.global .align 1 .b8 _ZN40_INTERNAL_390341ca_4_k_cu_998a92bf_560826thrust24THRUST_300001_SM_1000_NS12placeholders2_3E[1];
.global .align 1 .b8 _ZN40_INTERNAL_390341ca_4_k_cu_998a92bf_560826thrust24THRUST_300001_SM_1000_NS12placeholders2_4E[1];
.global .align 1 .b8 _ZN40_INTERNAL_390341ca_4_k_cu_998a92bf_560826thrust24THRUST_300001_SM_1000_NS12placeholders2_5E[1];
.global .align 1 .b8 _ZN40_INTERNAL_390341ca_4_k_cu_998a92bf_560826thrust24THRUST_300001_SM_1000_NS12placeholders2_6E[1];
.global .align 1 .b8 _ZN40_INTERNAL_390341ca_4_k_cu_998a92bf_560826thrust24THRUST_300001_SM_1000_NS12placeholders2_7E[1];
.global .align 1 .b8 _ZN40_INTERNAL_390341ca_4_k_cu_998a92bf_560826thrust24THRUST_300001_SM_1000_NS12placeholders2_8E[1];
.global .align 1 .b8 _ZN40_INTERNAL_390341ca_4_k_cu_998a92bf_560826thrust24THRUST_300001_SM_1000_NS12placeholders2_9E[1];
.global .align 1 .b8 _ZN40_INTERNAL_390341ca_4_k_cu_998a92bf_560826thrust24THRUST_300001_SM_1000_NS12placeholders3_10E[1];
.global .align 1 .b8 _ZN40_INTERNAL_390341ca_4_k_cu_998a92bf_560826thrust24THRUST_300001_SM_1000_NS3seqE[1];

.visible .entry _ZN3cub18CUB_300001_SM_10006detail11EmptyKernelIvEEvv()
{


	ret;

}


// ===== COMPILED SASS (sm_100) =====

	.target	sm_100

	.elftype	@"ET_EXEC"


//--------------------- .note.nv.tkinfo           --------------------------
	.section	.note.nv.tkinfo,"",@"SHT_NOTE"
	.sectionflags	@"SHF_NOTE_NV_TKINFO"
	.tkinfo
        /*0018*/ 	.word	0x00000002
        /*0030*/ 	.string	""
        /*0030*/ 	.string	"ptxas"
        /*0030*/ 	.string	"Cuda compilation tools, release 13.0, V13.0.88"
        /*0030*/ 	.string	"Build cuda_13.0.r13.0/compiler.36424714_0"
        /*0030*/ 	.string	"-arch sm_100 -m 64 "



//--------------------- .note.nv.cuinfo           --------------------------
	.section	.note.nv.cuinfo,"",@"SHT_NOTE"
	.sectionflags	@"SHF_NOTE_NV_CUINFO"
        /*0018*/ 	.short	0x0002
        /*001a*/ 	.short	0x0064
        /*001c*/ 	.short	0x0082
	.zero		2


//--------------------- .nv.info                  --------------------------
	.section	.nv.info,"",@"SHT_CUDA_INFO"
	.align	4


	//----- nvinfo : EIATTR_REGCOUNT
	.align		4
        /*0000*/ 	.byte	0x04, 0x2f
        /*0002*/ 	.short	(.L_44 - .L_43)
	.align		4
.L_43:
        /*0004*/ 	.word	index@(_ZN3cub18CUB_300001_SM_10006detail11EmptyKernelIvEEvv)
        /*0008*/ 	.word	0x00000004


	//----- nvinfo : EIATTR_FRAME_SIZE
	.align		4
.L_44:
        /*000c*/ 	.byte	0x04, 0x11
        /*000e*/ 	.short	(.L_46 - .L_45)
	.align		4
.L_45:
        /*0010*/ 	.word	index@(_ZN3cub18CUB_300001_SM_10006detail11EmptyKernelIvEEvv)
        /*0014*/ 	.word	0x00000000


	//----- nvinfo : EIATTR_MIN_STACK_SIZE
	.align		4
.L_46:
        /*0018*/ 	.byte	0x04, 0x12
        /*001a*/ 	.short	(.L_48 - .L_47)
	.align		4
.L_47:
        /*001c*/ 	.word	index@(_ZN3cub18CUB_300001_SM_10006detail11EmptyKernelIvEEvv)
        /*0020*/ 	.word	0x00000000
.L_48:


//--------------------- .nv.compat                --------------------------
	.section	.nv.compat,"",@"SHT_CUDA_COMPAT_INFO"
	.align	4
        /*0000*/ 	.byte	0x02, 0x09, 0x00, 0x00, 0x02, 0x02, 0x01, 0x00, 0x02, 0x05, 0x05, 0x00, 0x03, 0x07, 0x01, 0x01
        /*0010*/ 	.byte	0x02, 0x03, 0x00, 0x00, 0x02, 0x06, 0x01, 0x00, 0x04, 0x0b, 0x08, 0x00, 0x09, 0x00, 0x00, 0x00
        /*0020*/ 	.byte	0x00, 0x00, 0x00, 0x00


//--------------------- .nv.info._ZN3cub18CUB_300001_SM_10006detail11EmptyKernelIvEEvv --------------------------
	.section	.nv.info._ZN3cub18CUB_300001_SM_10006detail11EmptyKernelIvEEvv,"",@"SHT_CUDA_INFO"
	.sectionflags	@""
	.align	4


	//----- nvinfo : EIATTR_CUDA_API_VERSION
	.align		4
        /*0000*/ 	.byte	0x04, 0x37
        /*0002*/ 	.short	(.L_50 - .L_49)
.L_49:
        /*0004*/ 	.word	0x00000082


	//----- nvinfo : EIATTR_SPARSE_MMA_MASK
	.align		4
.L_50:
        /*0008*/ 	.byte	0x03, 0x50
        /*000a*/ 	.short	0x0000


	//----- nvinfo : EIATTR_MAXREG_COUNT
	.align		4
        /*000c*/ 	.byte	0x03, 0x1b
        /*000e*/ 	.short	0x00ff


	//----- nvinfo : EIATTR_MERCURY_ISA_VERSION
	.align		4
        /*0010*/ 	.byte	0x03, 0x5f
        /*0012*/ 	.short	0x0101


	//----- nvinfo : EIATTR_VRC_CTA_INIT_COUNT
	.align		4
        /*0014*/ 	.byte	0x02, 0x4a
	.zero		1
	.zero		1


	//----- nvinfo : EIATTR_EXIT_INSTR_OFFSETS
	.align		4
        /*0018*/ 	.byte	0x04, 0x1c
        /*001a*/ 	.short	(.L_52 - .L_51)


	//   ....[0]....
.L_51:
        /*001c*/ 	.word	0x00000010


	//----- nvinfo : EIATTR_SW_WAR
	.align		4
.L_52:
        /*0020*/ 	.byte	0x04, 0x36
        /*0022*/ 	.short	(.L_54 - .L_53)
.L_53:
        /*0024*/ 	.word	0x00000008
.L_54:


//--------------------- .nv.callgraph             --------------------------
	.section	.nv.callgraph,"",@"SHT_CUDA_CALLGRAPH"
	.align	4
	.sectionentsize	8
	.align		4
        /*0000*/ 	.word	0x00000000
	.align		4
        /*0004*/ 	.word	0xffffffff
	.align		4
        /*0008*/ 	.word	0x00000000
	.align		4
        /*000c*/ 	.word	0xfffffffe
	.align		4
        /*0010*/ 	.word	0x00000000
	.align		4
        /*0014*/ 	.word	0xfffffffd
	.align		4
        /*0018*/ 	.word	0x00000000
	.align		4
        /*001c*/ 	.word	0xfffffffc


//--------------------- .nv.constant4             --------------------------
	.section	.nv.constant4,"a",@progbits
	.align	8
	.align		8
.nv.constant4:
        /*0000*/ 	.dword	_ZN40_INTERNAL_390341ca_4_k_cu_998a92bf_564424cuda3std3__45__cpo5beginE
	.align		8
        /*0008*/ 	.dword	_ZN40_INTERNAL_390341ca_4_k_cu_998a92bf_564424cuda3std3__45__cpo3endE
	.align		8
        /*0010*/ 	.dword	_ZN40_INTERNAL_390341ca_4_k_cu_998a92bf_564424cuda3std3__45__cpo6cbeginE
	.align		8
        /*0018*/ 	.dword	_ZN40_INTERNAL_390341ca_4_k_cu_998a92bf_564424cuda3std3__45__cpo4cendE
	.align		8
        /*0020*/ 	.dword	_ZN40_INTERNAL_390341ca_4_k_cu_998a92bf_564424cuda3std3__45__cpo6rbeginE
	.align		8
        /*0028*/ 	.dword	_ZN40_INTERNAL_390341ca_4_k_cu_998a92bf_564424cuda3std3__45__cpo4rendE
	.align		8
        /*0030*/ 	.dword	_ZN40_INTERNAL_390341ca_4_k_cu_998a92bf_564424cuda3std3__45__cpo7crbeginE
	.align		8
        /*0038*/ 	.dword	_ZN40_INTERNAL_390341ca_4_k_cu_998a92bf_564424cuda3std3__45__cpo5crendE
	.align		8
        /*0040*/ 	.dword	_ZN40_INTERNAL_390341ca_4_k_cu_998a92bf_564424cuda3std3__442_GLOBAL__N__390341ca_4_k_cu_998a92bf_564426ignoreE
	.align		8
        /*0048*/ 	.dword	_ZN40_INTERNAL_390341ca_4_k_cu_998a92bf_564424cuda3std3__419piecewise_constructE
	.align		8
        /*0050*/ 	.dword	_ZN40_INTERNAL_390341ca_4_k_cu_998a92bf_564424cuda3std3__48in_placeE
	.align		8
        /*0058*/ 	.dword	_ZN40_INTERNAL_390341ca_4_k_cu_998a92bf_564424cuda3std3__420unreachable_sentinelE
	.align		8
        /*0060*/ 	.dword	_ZN40_INTERNAL_390341ca_4_k_cu_998a92bf_564424cuda3std3__47nulloptE
	.align		8
        /*0068*/ 	.dword	_ZN40_INTERNAL_390341ca_4_k_cu_998a92bf_564424cuda3std3__48unexpectE
	.align		8
        /*0070*/ 	.dword	_ZN40_INTERNAL_390341ca_4_k_cu_998a92bf_564424cuda3std6ranges3__45__cpo4swapE
	.align		8
        /*0078*/ 	.dword	_ZN40_INTERNAL_390341ca_4_k_cu_998a92bf_564424cuda3std6ranges3__45__cpo9iter_moveE
	.align		8
        /*0080*/ 	.dword	_ZN40_INTERNAL_390341ca_4_k_cu_998a92bf_564424cuda3std6ranges3__45__cpo5beginE
	.align		8
        /*0088*/ 	.dword	_ZN40_INTERNAL_390341ca_4_k_cu_998a92bf_564424cuda3std6ranges3__45__cpo3endE
	.align		8
        /*0090*/ 	.dword	_ZN40_INTERNAL_390341ca_4_k_cu_998a92bf_564424cuda3std6ranges3__45__cpo6cbeginE
	.align		8
        /*0098*/ 	.dword	_ZN40_INTERNAL_390341ca_4_k_cu_998a92bf_564424cuda3std6ranges3__45__cpo4cendE
	.align		8
        /*00a0*/ 	.dword	_ZN40_INTERNAL_390341ca_4_k_cu_998a92bf_564424cuda3std6ranges3__45__cpo7advanceE
	.align		8
        /*00a8*/ 	.dword	_ZN40_INTERNAL_390341ca_4_k_cu_998a92bf_564424cuda3std6ranges3__45__cpo9iter_swapE
	.align		8
        /*00b0*/ 	.dword	_ZN40_INTERNAL_390341ca_4_k_cu_998a92bf_564424cuda3std6ranges3__45__cpo4nextE
	.align		8
        /*00b8*/ 	.dword	_ZN40_INTERNAL_390341ca_4_k_cu_998a92bf_564424cuda3std6ranges3__45__cpo4prevE
	.align		8
        /*00c0*/ 	.dword	_ZN40_INTERNAL_390341ca_4_k_cu_998a92bf_564424cuda3std6ranges3__45__cpo4dataE
	.align		8
        /*00c8*/ 	.dword	_ZN40_INTERNAL_390341ca_4_k_cu_998a92bf_564424cuda3std6ranges3__45__cpo5cdataE
	.align		8
        /*00d0*/ 	.dword	_ZN40_INTERNAL_390341ca_4_k_cu_998a92bf_564424cuda3std6ranges3__45__cpo4sizeE
	.align		8
        /*00d8*/ 	.dword	_ZN40_INTERNAL_390341ca_4_k_cu_998a92bf_564424cuda3std6ranges3__45__cpo5ssizeE
	.align		8
        /*00e0*/ 	.dword	_ZN40_INTERNAL_390341ca_4_k_cu_998a92bf_564424cuda3std6ranges3__45__cpo8distanceE
	.align		8
        /*00e8*/ 	.dword	_ZN40_INTERNAL_390341ca_4_k_cu_998a92bf_564426thrust24THRUST_300001_SM_1000_NS8cuda_cub3parE
	.align		8
        /*00f0*/ 	.dword	_ZN40_INTERNAL_390341ca_4_k_cu_998a92bf_564426thrust24THRUST_300001_SM_1000_NS8cuda_cub10par_nosyncE
	.align		8
        /*00f8*/ 	.dword	_ZN40_INTERNAL_390341ca_4_k_cu_998a92bf_564426thrust24THRUST_300001_SM_1000_NS6system6detail10sequential3seqE
	.align		8
        /*0100*/ 	.dword	_ZN40_INTERNAL_390341ca_4_k_cu_998a92bf_564426thrust24THRUST_300001_SM_1000_NS12placeholders2_1E
	.align		8
        /*0108*/ 	.dword	_ZN40_INTERNAL_390341ca_4_k_cu_998a92bf_564426thrust24THRUST_300001_SM_1000_NS12placeholders2_2E
	.align		8
        /*0110*/ 	.dword	_ZN40_INTERNAL_390341ca_4_k_cu_998a92bf_564426thrust24THRUST_300001_SM_1000_NS12placeholders2_3E
	.align		8
        /*0118*/ 	.dword	_ZN40_INTERNAL_390341ca_4_k_cu_998a92bf_564426thrust24THRUST_300001_SM_1000_NS12placeholders2_4E
	.align		8
        /*0120*/ 	.dword	_ZN40_INTERNAL_390341ca_4_k_cu_998a92bf_564426thrust24THRUST_300001_SM_1000_NS12placeholders2_5E
	.align		8
        /*0128*/ 	.dword	_ZN40_INTERNAL_390341ca_4_k_cu_998a92bf_564426thrust24THRUST_300001_SM_1000_NS12placeholders2_6E
	.align		8
        /*0130*/ 	.dword	_ZN40_INTERNAL_390341ca_4_k_cu_998a92bf_564426thrust24THRUST_300001_SM_1000_NS12placeholders2_7E
	.align		8
        /*0138*/ 	.dword	_ZN40_INTERNAL_390341ca_4_k_cu_998a92bf_564426thrust24THRUST_300001_SM_1000_NS12placeholders2_8E
	.align		8
        /*0140*/ 	.dword	_ZN40_INTERNAL_390341ca_4_k_cu_998a92bf_564426thrust24THRUST_300001_SM_1000_NS12placeholders2_9E
	.align		8
        /*0148*/ 	.dword	_ZN40_INTERNAL_390341ca_4_k_cu_998a92bf_564426thrust24THRUST_300001_SM_1000_NS12placeholders3_10E
	.align		8
        /*0150*/ 	.dword	_ZN40_INTERNAL_390341ca_4_k_cu_998a92bf_564426thrust24THRUST_300001_SM_1000_NS3seqE


//--------------------- .text._ZN3cub18CUB_300001_SM_10006detail11EmptyKernelIvEEvv --------------------------
	.section	.text._ZN3cub18CUB_300001_SM_10006detail11EmptyKernelIvEEvv,"ax",@progbits
	.align	128
        .global         _ZN3cub18CUB_300001_SM_10006detail11EmptyKernelIvEEvv
        .type           _ZN3cub18CUB_300001_SM_10006detail11EmptyKernelIvEEvv,@function
        .size           _ZN3cub18CUB_300001_SM_10006detail11EmptyKernelIvEEvv,(.L_x_1 - _ZN3cub18CUB_300001_SM_10006detail11EmptyKernelIvEEvv)
        .other          _ZN3cub18CUB_300001_SM_10006detail11EmptyKernelIvEEvv,@"STO_CUDA_ENTRY STV_DEFAULT"
_ZN3cub18CUB_300001_SM_10006detail11EmptyKernelIvEEvv:
.text._ZN3cub18CUB_300001_SM_10006detail11EmptyKernelIvEEvv:
[----:B------:R-:W-:Y:S01]  /*0000*/  LDC R1, c[0x0][0x37c] ;  /* 0x0000df00ff017b82 */ /* 0x000fe20000000800 */
[----:B------:R-:W-:Y:S05]  /*0010*/  EXIT ;  /* 0x000000000000794d */ /* 0x000fea0003800000 */
.L_x_0:
[----:B------:R-:W-:-:S00]  /*0020*/  BRA `(.L_x_0) ;  /* 0xfffffffc00fc7947 */ /* 0x000fc0000383ffff */
[----:B------:R-:W-:-:S00]  /*0030*/  NOP ;  /* 0x0000000000007918 */ /* 0x000fc00000000000 */
        /* <DEDUP_REMOVED lines=12> */
.L_x_1:


//--------------------- .nv.shared.reserved.0     --------------------------
	.section	.nv.shared.reserved.0,"aw",@nobits
	.weak		__nv_reservedSMEM_offset_0_alias
	.size		__nv_reservedSMEM_offset_0_alias, 0, 64
	.other		__nv_reservedSMEM_offset_0_alias,@"STO_CUDA_RESERVED_SHARED STV_DEFAULT"
__nv_reservedSMEM_offset_0_alias:
	.zero		0
	.zero		64


//--------------------- .nv.global                --------------------------
	.section	.nv.global,"aw",@nobits
.nv.global:
	.type		_ZN40_INTERNAL_390341ca_4_k_cu_998a92bf_564426thrust24THRUST_300001_SM_1000_NS3seqE,@object
	.size		_ZN40_INTERNAL_390341ca_4_k_cu_998a92bf_564426thrust24THRUST_300001_SM_1000_NS3seqE,(_ZN40_INTERNAL_390341ca_4_k_cu_998a92bf_564424cuda3std3__48in_placeE - _ZN40_INTERNAL_390341ca_4_k_cu_998a92bf_564426thrust24THRUST_300001_SM_1000_NS3seqE)
_ZN40_INTERNAL_390341ca_4_k_cu_998a92bf_564426thrust24THRUST_300001_SM_1000_NS3seqE:
	.zero		1
	.type		_ZN40_INTERNAL_390341ca_4_k_cu_998a92bf_564424cuda3std3__48in_placeE,@object
	.size		_ZN40_INTERNAL_390341ca_4_k_cu_998a92bf_564424cuda3std3__48in_placeE,(_ZN40_INTERNAL_390341ca_4_k_cu_998a92bf_564424cuda3std6ranges3__45__cpo4sizeE - _ZN40_INTERNAL_390341ca_4_k_cu_998a92bf_564424cuda3std3__48in_placeE)
_ZN40_INTERNAL_390341ca_4_k_cu_998a92bf_564424cuda3std3__48in_placeE:
	.zero		1
	.type		_ZN40_INTERNAL_390341ca_4_k_cu_998a92bf_564424cuda3std6ranges3__45__cpo4sizeE,@object
	.size		_ZN40_INTERNAL_390341ca_4_k_cu_998a92bf_564424cuda3std6ranges3__45__cpo4sizeE,(_ZN40_INTERNAL_390341ca_4_k_cu_998a92bf_564426thrust24THRUST_300001_SM_1000_NS12placeholders2_3E - _ZN40_INTERNAL_390341ca_4_k_cu_998a92bf_564424cuda3std6ranges3__45__cpo4sizeE)
_ZN40_INTERNAL_390341ca_4_k_cu_998a92bf_564424cuda3std6ranges3__45__cpo4sizeE:
	.zero		1
	.type		_ZN40_INTERNAL_390341ca_4_k_cu_998a92bf_564426thrust24THRUST_300001_SM_1000_NS12placeholders2_3E,@object
	.size		_ZN40_INTERNAL_390341ca_4_k_cu_998a92bf_564426thrust24THRUST_300001_SM_1000_NS12placeholders2_3E,(_ZN40_INTERNAL_390341ca_4_k_cu_998a92bf_564424cuda3std3__45__cpo6cbeginE - _ZN40_INTERNAL_390341ca_4_k_cu_998a92bf_564426thrust24THRUST_300001_SM_1000_NS12placeholders2_3E)
_ZN40_INTERNAL_390341ca_4_k_cu_998a92bf_564426thrust24THRUST_300001_SM_1000_NS12placeholders2_3E:
	.zero		1
	.type		_ZN40_INTERNAL_390341ca_4_k_cu_998a92bf_564424cuda3std3__45__cpo6cbeginE,@object
	.size		_ZN40_INTERNAL_390341ca_4_k_cu_998a92bf_564424cuda3std3__45__cpo6cbeginE,(_ZN40_INTERNAL_390341ca_4_k_cu_998a92bf_564424cuda3std6ranges3__45__cpo6cbeginE - _ZN40_INTERNAL_390341ca_4_k_cu_998a92bf_564424cuda3std3__45__cpo6cbeginE)
_ZN40_INTERNAL_390341ca_4_k_cu_998a92bf_564424cuda3std3__45__cpo6cbeginE:
	.zero		1
	.type		_ZN40_INTERNAL_390341ca_4_k_cu_998a92bf_564424cuda3std6ranges3__45__cpo6cbeginE,@object
	.size		_ZN40_INTERNAL_390341ca_4_k_cu_998a92bf_564424cuda3std6ranges3__45__cpo6cbeginE,(_ZN40_INTERNAL_390341ca_4_k_cu_998a92bf_564426thrust24THRUST_300001_SM_1000_NS12placeholders2_7E - _ZN40_INTERNAL_390341ca_4_k_cu_998a92bf_564424cuda3std6ranges3__45__cpo6cbeginE)
_ZN40_INTERNAL_390341ca_4_k_cu_998a92bf_564424cuda3std6ranges3__45__cpo6cbeginE:
	.zero		1
	.type		_ZN40_INTERNAL_390341ca_4_k_cu_998a92bf_564426thrust24THRUST_300001_SM_1000_NS12placeholders2_7E,@object
	.size		_ZN40_INTERNAL_390341ca_4_k_cu_998a92bf_564426thrust24THRUST_300001_SM_1000_NS12placeholders2_7E,(_ZN40_INTERNAL_390341ca_4_k_cu_998a92bf_564424cuda3std3__45__cpo7crbeginE - _ZN40_INTERNAL_390341ca_4_k_cu_998a92bf_564426thrust24THRUST_300001_SM_1000_NS12placeholders2_7E)
_ZN40_INTERNAL_390341ca_4_k_cu_998a92bf_564426thrust24THRUST_300001_SM_1000_NS12placeholders2_7E:
	.zero		1
	.type		_ZN40_INTERNAL_390341ca_4_k_cu_998a92bf_564424cuda3std3__45__cpo7crbeginE,@object
	.size		_ZN40_INTERNAL_390341ca_4_k_cu_998a92bf_564424cuda3std3__45__cpo7crbeginE,(_ZN40_INTERNAL_390341ca_4_k_cu_998a92bf_564424cuda3std6ranges3__45__cpo4nextE - _ZN40_INTERNAL_390341ca_4_k_cu_998a92bf_564424cuda3std3__45__cpo7crbeginE)
_ZN40_INTERNAL_390341ca_4_k_cu_998a92bf_564424cuda3std3__45__cpo7crbeginE:
	.zero		1
	.type		_ZN40_INTERNAL_390341ca_4_k_cu_998a92bf_564424cuda3std6ranges3__45__cpo4nextE,@object
	.size		_ZN40_INTERNAL_390341ca_4_k_cu_998a92bf_564424cuda3std6ranges3__45__cpo4nextE,(_ZN40_INTERNAL_390341ca_4_k_cu_998a92bf_564424cuda3std6ranges3__45__cpo4swapE - _ZN40_INTERNAL_390341ca_4_k_cu_998a92bf_564424cuda3std6ranges3__45__cpo4nextE)
_ZN40_INTERNAL_390341ca_4_k_cu_998a92bf_564424cuda3std6ranges3__45__cpo4nextE:
	.zero		1
	.type		_ZN40_INTERNAL_390341ca_4_k_cu_998a92bf_564424cuda3std6ranges3__45__cpo4swapE,@object
	.size		_ZN40_INTERNAL_390341ca_4_k_cu_998a92bf_564424cuda3std6ranges3__45__cpo4swapE,(_ZN40_INTERNAL_390341ca_4_k_cu_998a92bf_564426thrust24THRUST_300001_SM_1000_NS8cuda_cub10par_nosyncE - _ZN40_INTERNAL_390341ca_4_k_cu_998a92bf_564424cuda3std6ranges3__45__cpo4swapE)
_ZN40_INTERNAL_390341ca_4_k_cu_998a92bf_564424cuda3std6ranges3__45__cpo4swapE:
	.zero		1
	.type		_ZN40_INTERNAL_390341ca_4_k_cu_998a92bf_564426thrust24THRUST_300001_SM_1000_NS8cuda_cub10par_nosyncE,@object
	.size		_ZN40_INTERNAL_390341ca_4_k_cu_998a92bf_564426thrust24THRUST_300001_SM_1000_NS8cuda_cub10par_nosyncE,(_ZN40_INTERNAL_390341ca_4_k_cu_998a92bf_564426thrust24THRUST_300001_SM_1000_NS12placeholders2_9E - _ZN40_INTERNAL_390341ca_4_k_cu_998a92bf_564426thrust24THRUST_300001_SM_1000_NS8cuda_cub10par_nosyncE)
_ZN40_INTERNAL_390341ca_4_k_cu_998a92bf_564426thrust24THRUST_300001_SM_1000_NS8cuda_cub10par_nosyncE:
	.zero		1
	.type		_ZN40_INTERNAL_390341ca_4_k_cu_998a92bf_564426thrust24THRUST_300001_SM_1000_NS12placeholders2_9E,@object
	.size		_ZN40_INTERNAL_390341ca_4_k_cu_998a92bf_564426thrust24THRUST_300001_SM_1000_NS12placeholders2_9E,(_ZN40_INTERNAL_390341ca_4_k_cu_998a92bf_564424cuda3std3__442_GLOBAL__N__390341ca_4_k_cu_998a92bf_564426ignoreE - _ZN40_INTERNAL_390341ca_4_k_cu_998a92bf_564426thrust24THRUST_300001_SM_1000_NS12placeholders2_9E)
_ZN40_INTERNAL_390341ca_4_k_cu_998a92bf_564426thrust24THRUST_300001_SM_1000_NS12placeholders2_9E:
	.zero		1
	.type		_ZN40_INTERNAL_390341ca_4_k_cu_998a92bf_564424cuda3std3__442_GLOBAL__N__390341ca_4_k_cu_998a92bf_564426ignoreE,@object
	.size		_ZN40_INTERNAL_390341ca_4_k_cu_998a92bf_564424cuda3std3__442_GLOBAL__N__390341ca_4_k_cu_998a92bf_564426ignoreE,(_ZN40_INTERNAL_390341ca_4_k_cu_998a92bf_564424cuda3std6ranges3__45__cpo4dataE - _ZN40_INTERNAL_390341ca_4_k_cu_998a92bf_564424cuda3std3__442_GLOBAL__N__390341ca_4_k_cu_998a92bf_564426ignoreE)
_ZN40_INTERNAL_390341ca_4_k_cu_998a92bf_564424cuda3std3__442_GLOBAL__N__390341ca_4_k_cu_998a92bf_564426ignoreE:
	.zero		1
	.type		_ZN40_INTERNAL_390341ca_4_k_cu_998a92bf_564424cuda3std6ranges3__45__cpo4dataE,@object
	.size		_ZN40_INTERNAL_390341ca_4_k_cu_998a92bf_564424cuda3std6ranges3__45__cpo4dataE,(_ZN40_INTERNAL_390341ca_4_k_cu_998a92bf_564426thrust24THRUST_300001_SM_1000_NS12placeholders2_1E - _ZN40_INTERNAL_390341ca_4_k_cu_998a92bf_564424cuda3std6ranges3__45__cpo4dataE)
_ZN40_INTERNAL_390341ca_4_k_cu_998a92bf_564424cuda3std6ranges3__45__cpo4dataE:
	.zero		1
	.type		_ZN40_INTERNAL_390341ca_4_k_cu_998a92bf_564426thrust24THRUST_300001_SM_1000_NS12placeholders2_1E,@object
	.size		_ZN40_INTERNAL_390341ca_4_k_cu_998a92bf_564426thrust24THRUST_300001_SM_1000_NS12placeholders2_1E,(_ZN40_INTERNAL_390341ca_4_k_cu_998a92bf_564424cuda3std3__45__cpo5beginE - _ZN40_INTERNAL_390341ca_4_k_cu_998a92bf_564426thrust24THRUST_300001_SM_1000_NS12placeholders2_1E)
_ZN40_INTERNAL_390341ca_4_k_cu_998a92bf_564426thrust24THRUST_300001_SM_1000_NS12placeholders2_1E:
	.zero		1
	.type		_ZN40_INTERNAL_390341ca_4_k_cu_998a92bf_564424cuda3std3__45__cpo5beginE,@object
	.size		_ZN40_INTERNAL_390341ca_4_k_cu_998a92bf_564424cuda3std3__45__cpo5beginE,(_ZN40_INTERNAL_390341ca_4_k_cu_998a92bf_564424cuda3std6ranges3__45__cpo5beginE - _ZN40_INTERNAL_390341ca_4_k_cu_998a92bf_564424cuda3std3__45__cpo5beginE)
_ZN40_INTERNAL_390341ca_4_k_cu_998a92bf_564424cuda3std3__45__cpo5beginE:
	.zero		1
	.type		_ZN40_INTERNAL_390341ca_4_k_cu_998a92bf_564424cuda3std6ranges3__45__cpo5beginE,@object
	.size		_ZN40_INTERNAL_390341ca_4_k_cu_998a92bf_564424cuda3std6ranges3__45__cpo5beginE,(_ZN40_INTERNAL_390341ca_4_k_cu_998a92bf_564426thrust24THRUST_300001_SM_1000_NS12placeholders2_5E - _ZN40_INTERNAL_390341ca_4_k_cu_998a92bf_564424cuda3std6ranges3__45__cpo5beginE)
_ZN40_INTERNAL_390341ca_4_k_cu_998a92bf_564424cuda3std6ranges3__45__cpo5beginE:
	.zero		1
	.type		_ZN40_INTERNAL_390341ca_4_k_cu_998a92bf_564426thrust24THRUST_300001_SM_1000_NS12placeholders2_5E,@object
	.size		_ZN40_INTERNAL_390341ca_4_k_cu_998a92bf_564426thrust24THRUST_300001_SM_1000_NS12placeholders2_5E,(_ZN40_INTERNAL_390341ca_4_k_cu_998a92bf_564424cuda3std3__45__cpo6rbeginE - _ZN40_INTERNAL_390341ca_4_k_cu_998a92bf_564426thrust24THRUST_300001_SM_1000_NS12placeholders2_5E)
_ZN40_INTERNAL_390341ca_4_k_cu_998a92bf_564426thrust24THRUST_300001_SM_1000_NS12placeholders2_5E:
	.zero		1
	.type		_ZN40_INTERNAL_390341ca_4_k_cu_998a92bf_564424cuda3std3__45__cpo6rbeginE,@object
	.size		_ZN40_INTERNAL_390341ca_4_k_cu_998a92bf_564424cuda3std3__45__cpo6rbeginE,(_ZN40_INTERNAL_390341ca_4_k_cu_998a92bf_564424cuda3std6ranges3__45__cpo7advanceE - _ZN40_INTERNAL_390341ca_4_k_cu_998a92bf_564424cuda3std3__45__cpo6rbeginE)
_ZN40_INTERNAL_390341ca_4_k_cu_998a92bf_564424cuda3std3__45__cpo6rbeginE:
	.zero		1
	.type		_ZN40_INTERNAL_390341ca_4_k_cu_998a92bf_564424cuda3std6ranges3__45__cpo7advanceE,@object
	.size		_ZN40_INTERNAL_390341ca_4_k_cu_998a92bf_564424cuda3std6ranges3__45__cpo7advanceE,(_ZN40_INTERNAL_390341ca_4_k_cu_998a92bf_564424cuda3std3__47nulloptE - _ZN40_INTERNAL_390341ca_4_k_cu_998a92bf_564424cuda3std6ranges3__45__cpo7advanceE)
_ZN40_INTERNAL_390341ca_4_k_cu_998a92bf_564424cuda3std6ranges3__45__cpo7advanceE:
	.zero		1
	.type		_ZN40_INTERNAL_390341ca_4_k_cu_998a92bf_564424cuda3std3__47nulloptE,@object
	.size		_ZN40_INTERNAL_390341ca_4_k_cu_998a92bf_564424cuda3std3__47nulloptE,(_ZN40_INTERNAL_390341ca_4_k_cu_998a92bf_564424cuda3std6ranges3__45__cpo8distanceE - _ZN40_INTERNAL_390341ca_4_k_cu_998a92bf_564424cuda3std3__47nulloptE)
_ZN40_INTERNAL_390341ca_4_k_cu_998a92bf_564424cuda3std3__47nulloptE:
	.zero		1
	.type		_ZN40_INTERNAL_390341ca_4_k_cu_998a92bf_564424cuda3std6ranges3__45__cpo8distanceE,@object
	.size		_ZN40_INTERNAL_390341ca_4_k_cu_998a92bf_564424cuda3std6ranges3__45__cpo8distanceE,(_ZN40_INTERNAL_390341ca_4_k_cu_998a92bf_564426thrust24THRUST_300001_SM_1000_NS12placeholders3_10E - _ZN40_INTERNAL_390341ca_4_k_cu_998a92bf_564424cuda3std6ranges3__45__cpo8distanceE)
_ZN40_INTERNAL_390341ca_4_k_cu_998a92bf_564424cuda3std6ranges3__45__cpo8distanceE:
	.zero		1
	.type		_ZN40_INTERNAL_390341ca_4_k_cu_998a92bf_564426thrust24THRUST_300001_SM_1000_NS12placeholders3_10E,@object
	.size		_ZN40_INTERNAL_390341ca_4_k_cu_998a92bf_564426thrust24THRUST_300001_SM_1000_NS12placeholders3_10E,(_ZN40_INTERNAL_390341ca_4_k_cu_998a92bf_564424cuda3std3__419piecewise_constructE - _ZN40_INTERNAL_390341ca_4_k_cu_998a92bf_564426thrust24THRUST_300001_SM_1000_NS12placeholders3_10E)
_ZN40_INTERNAL_390341ca_4_k_cu_998a92bf_564426thrust24THRUST_300001_SM_1000_NS12placeholders3_10E:
	.zero		1
	.type		_ZN40_INTERNAL_390341ca_4_k_cu_998a92bf_564424cuda3std3__419piecewise_constructE,@object
	.size		_ZN40_INTERNAL_390341ca_4_k_cu_998a92bf_564424cuda3std3__419piecewise_constructE,(_ZN40_INTERNAL_390341ca_4_k_cu_998a92bf_564424cuda3std6ranges3__45__cpo5cdataE - _ZN40_INTERNAL_390341ca_4_k_cu_998a92bf_564424cuda3std3__419piecewise_constructE)
_ZN40_INTERNAL_390341ca_4_k_cu_998a92bf_564424cuda3std3__419piecewise_constructE:
	.zero		1
	.type		_ZN40_INTERNAL_390341ca_4_k_cu_998a92bf_564424cuda3std6ranges3__45__cpo5cdataE,@object
	.size		_ZN40_INTERNAL_390341ca_4_k_cu_998a92bf_564424cuda3std6ranges3__45__cpo5cdataE,(_ZN40_INTERNAL_390341ca_4_k_cu_998a92bf_564426thrust24THRUST_300001_SM_1000_NS12placeholders2_2E - _ZN40_INTERNAL_390341ca_4_k_cu_998a92bf_564424cuda3std6ranges3__45__cpo5cdataE)
_ZN40_INTERNAL_390341ca_4_k_cu_998a92bf_564424cuda3std6ranges3__45__cpo5cdataE:
	.zero		1
	.type		_ZN40_INTERNAL_390341ca_4_k_cu_998a92bf_564426thrust24THRUST_300001_SM_1000_NS12placeholders2_2E,@object
	.size		_ZN40_INTERNAL_390341ca_4_k_cu_998a92bf_564426thrust24THRUST_300001_SM_1000_NS12placeholders2_2E,(_ZN40_INTERNAL_390341ca_4_k_cu_998a92bf_564424cuda3std3__45__cpo3endE - _ZN40_INTERNAL_390341ca_4_k_cu_998a92bf_564426thrust24THRUST_300001_SM_1000_NS12placeholders2_2E)
_ZN40_INTERNAL_390341ca_4_k_cu_998a92bf_564426thrust24THRUST_300001_SM_1000_NS12placeholders2_2E:
	.zero		1
	.type		_ZN40_INTERNAL_390341ca_4_k_cu_998a92bf_564424cuda3std3__45__cpo3endE,@object
	.size		_ZN40_INTERNAL_390341ca_4_k_cu_998a92bf_564424cuda3std3__45__cpo3endE,(_ZN40_INTERNAL_390341ca_4_k_cu_998a92bf_564424cuda3std6ranges3__45__cpo3endE - _ZN40_INTERNAL_390341ca_4_k_cu_998a92bf_564424cuda3std3__45__cpo3endE)
_ZN40_INTERNAL_390341ca_4_k_cu_998a92bf_564424cuda3std3__45__cpo3endE:
	.zero		1
	.type		_ZN40_INTERNAL_390341ca_4_k_cu_998a92bf_564424cuda3std6ranges3__45__cpo3endE,@object
	.size		_ZN40_INTERNAL_390341ca_4_k_cu_998a92bf_564424cuda3std6ranges3__45__cpo3endE,(_ZN40_INTERNAL_390341ca_4_k_cu_998a92bf_564426thrust24THRUST_300001_SM_1000_NS12placeholders2_6E - _ZN40_INTERNAL_390341ca_4_k_cu_998a92bf_564424cuda3std6ranges3__45__cpo3endE)
_ZN40_INTERNAL_390341ca_4_k_cu_998a92bf_564424cuda3std6ranges3__45__cpo3endE:
	.zero		1
	.type		_ZN40_INTERNAL_390341ca_4_k_cu_998a92bf_564426thrust24THRUST_300001_SM_1000_NS12placeholders2_6E,@object
	.size		_ZN40_INTERNAL_390341ca_4_k_cu_998a92bf_564426thrust24THRUST_300001_SM_1000_NS12placeholders2_6E,(_ZN40_INTERNAL_390341ca_4_k_cu_998a92bf_564424cuda3std3__45__cpo4rendE - _ZN40_INTERNAL_390341ca_4_k_cu_998a92bf_564426thrust24THRUST_300001_SM_1000_NS12placeholders2_6E)
_ZN40_INTERNAL_390341ca_4_k_cu_998a92bf_564426thrust24THRUST_300001_SM_1000_NS12placeholders2_6E:
	.zero		1
	.type		_ZN40_INTERNAL_390341ca_4_k_cu_998a92bf_564424cuda3std3__45__cpo4rendE,@object
	.size		_ZN40_INTERNAL_390341ca_4_k_cu_998a92bf_564424cuda3std3__45__cpo4rendE,(_ZN40_INTERNAL_390341ca_4_k_cu_998a92bf_564424cuda3std6ranges3__45__cpo9iter_swapE - _ZN40_INTERNAL_390341ca_4_k_cu_998a92bf_564424cuda3std3__45__cpo4rendE)
_ZN40_INTERNAL_390341ca_4_k_cu_998a92bf_564424cuda3std3__45__cpo4rendE:
	.zero		1
	.type		_ZN40_INTERNAL_390341ca_4_k_cu_998a92bf_564424cuda3std6ranges3__45__cpo9iter_swapE,@object
	.size		_ZN40_INTERNAL_390341ca_4_k_cu_998a92bf_564424cuda3std6ranges3__45__cpo9iter_swapE,(_ZN40_INTERNAL_390341ca_4_k_cu_998a92bf_564424cuda3std3__48unexpectE - _ZN40_INTERNAL_390341ca_4_k_cu_998a92bf_564424cuda3std6ranges3__45__cpo9iter_swapE)
_ZN40_INTERNAL_390341ca_4_k_cu_998a92bf_564424cuda3std6ranges3__45__cpo9iter_swapE:
	.zero		1
	.type		_ZN40_INTERNAL_390341ca_4_k_cu_998a92bf_564424cuda3std3__48unexpectE,@object
	.size		_ZN40_INTERNAL_390341ca_4_k_cu_998a92bf_564424cuda3std3__48unexpectE,(_ZN40_INTERNAL_390341ca_4_k_cu_998a92bf_564426thrust24THRUST_300001_SM_1000_NS8cuda_cub3parE - _ZN40_INTERNAL_390341ca_4_k_cu_998a92bf_564424cuda3std3__48unexpectE)
_ZN40_INTERNAL_390341ca_4_k_cu_998a92bf_564424cuda3std3__48unexpectE:
	.zero		1
	.type		_ZN40_INTERNAL_390341ca_4_k_cu_998a92bf_564426thrust24THRUST_300001_SM_1000_NS8cuda_cub3parE,@object
	.size		_ZN40_INTERNAL_390341ca_4_k_cu_998a92bf_564426thrust24THRUST_300001_SM_1000_NS8cuda_cub3parE,(_ZN40_INTERNAL_390341ca_4_k_cu_998a92bf_564426thrust24THRUST_300001_SM_1000_NS12placeholders2_4E - _ZN40_INTERNAL_390341ca_4_k_cu_998a92bf_564426thrust24THRUST_300001_SM_1000_NS8cuda_cub3parE)
_ZN40_INTERNAL_390341ca_4_k_cu_998a92bf_564426thrust24THRUST_300001_SM_1000_NS8cuda_cub3parE:
	.zero		1
	.type		_ZN40_INTERNAL_390341ca_4_k_cu_998a92bf_564426thrust24THRUST_300001_SM_1000_NS12placeholders2_4E,@object
	.size		_ZN40_INTERNAL_390341ca_4_k_cu_998a92bf_564426thrust24THRUST_300001_SM_1000_NS12placeholders2_4E,(_ZN40_INTERNAL_390341ca_4_k_cu_998a92bf_564424cuda3std3__45__cpo4cendE - _ZN40_INTERNAL_390341ca_4_k_cu_998a92bf_564426thrust24THRUST_300001_SM_1000_NS12placeholders2_4E)
_ZN40_INTERNAL_390341ca_4_k_cu_998a92bf_564426thrust24THRUST_300001_SM_1000_NS12placeholders2_4E:
	.zero		1
	.type		_ZN40_INTERNAL_390341ca_4_k_cu_998a92bf_564424cuda3std3__45__cpo4cendE,@object
	.size		_ZN40_INTERNAL_390341ca_4_k_cu_998a92bf_564424cuda3std3__45__cpo4cendE,(_ZN40_INTERNAL_390341ca_4_k_cu_998a92bf_564424cuda3std6ranges3__45__cpo4cendE - _ZN40_INTERNAL_390341ca_4_k_cu_998a92bf_564424cuda3std3__45__cpo4cendE)
_ZN40_INTERNAL_390341ca_4_k_cu_998a92bf_564424cuda3std3__45__cpo4cendE:
	.zero		1
	.type		_ZN40_INTERNAL_390341ca_4_k_cu_998a92bf_564424cuda3std6ranges3__45__cpo4cendE,@object
	.size		_ZN40_INTERNAL_390341ca_4_k_cu_998a92bf_564424cuda3std6ranges3__45__cpo4cendE,(_ZN40_INTERNAL_390341ca_4_k_cu_998a92bf_564424cuda3std3__420unreachable_sentinelE - _ZN40_INTERNAL_390341ca_4_k_cu_998a92bf_564424cuda3std6ranges3__45__cpo4cendE)
_ZN40_INTERNAL_390341ca_4_k_cu_998a92bf_564424cuda3std6ranges3__45__cpo4cendE:
	.zero		1
	.type		_ZN40_INTERNAL_390341ca_4_k_cu_998a92bf_564424cuda3std3__420unreachable_sentinelE,@object
	.size		_ZN40_INTERNAL_390341ca_4_k_cu_998a92bf_564424cuda3std3__420unreachable_sentinelE,(_ZN40_INTERNAL_390341ca_4_k_cu_998a92bf_564424cuda3std6ranges3__45__cpo5ssizeE - _ZN40_INTERNAL_390341ca_4_k_cu_998a92bf_564424cuda3std3__420unreachable_sentinelE)
_ZN40_INTERNAL_390341ca_4_k_cu_998a92bf_564424cuda3std3__420unreachable_sentinelE:
	.zero		1
	.type		_ZN40_INTERNAL_390341ca_4_k_cu_998a92bf_564424cuda3std6ranges3__45__cpo5ssizeE,@object
	.size		_ZN40_INTERNAL_390341ca_4_k_cu_998a92bf_564424cuda3std6ranges3__45__cpo5ssizeE,(_ZN40_INTERNAL_390341ca_4_k_cu_998a92bf_564426thrust24THRUST_300001_SM_1000_NS12placeholders2_8E - _ZN40_INTERNAL_390341ca_4_k_cu_998a92bf_564424cuda3std6ranges3__45__cpo5ssizeE)
_ZN40_INTERNAL_390341ca_4_k_cu_998a92bf_564424cuda3std6ranges3__45__cpo5ssizeE:
	.zero		1
	.type		_ZN40_INTERNAL_390341ca_4_k_cu_998a92bf_564426thrust24THRUST_300001_SM_1000_NS12placeholders2_8E,@object
	.size		_ZN40_INTERNAL_390341ca_4_k_cu_998a92bf_564426thrust24THRUST_300001_SM_1000_NS12placeholders2_8E,(_ZN40_INTERNAL_390341ca_4_k_cu_998a92bf_564424cuda3std3__45__cpo5crendE - _ZN40_INTERNAL_390341ca_4_k_cu_998a92bf_564426thrust24THRUST_300001_SM_1000_NS12placeholders2_8E)
_ZN40_INTERNAL_390341ca_4_k_cu_998a92bf_564426thrust24THRUST_300001_SM_1000_NS12placeholders2_8E:
	.zero		1
	.type		_ZN40_INTERNAL_390341ca_4_k_cu_998a92bf_564424cuda3std3__45__cpo5crendE,@object
	.size		_ZN40_INTERNAL_390341ca_4_k_cu_998a92bf_564424cuda3std3__45__cpo5crendE,(_ZN40_INTERNAL_390341ca_4_k_cu_998a92bf_564424cuda3std6ranges3__45__cpo4prevE - _ZN40_INTERNAL_390341ca_4_k_cu_998a92bf_564424cuda3std3__45__cpo5crendE)
_ZN40_INTERNAL_390341ca_4_k_cu_998a92bf_564424cuda3std3__45__cpo5crendE:
	.zero		1
	.type		_ZN40_INTERNAL_390341ca_4_k_cu_998a92bf_564424cuda3std6ranges3__45__cpo4prevE,@object
	.size		_ZN40_INTERNAL_390341ca_4_k_cu_998a92bf_564424cuda3std6ranges3__45__cpo4prevE,(_ZN40_INTERNAL_390341ca_4_k_cu_998a92bf_564424cuda3std6ranges3__45__cpo9iter_moveE - _ZN40_INTERNAL_390341ca_4_k_cu_998a92bf_564424cuda3std6ranges3__45__cpo4prevE)
_ZN40_INTERNAL_390341ca_4_k_cu_998a92bf_564424cuda3std6ranges3__45__cpo4prevE:
	.zero		1
	.type		_ZN40_INTERNAL_390341ca_4_k_cu_998a92bf_564424cuda3std6ranges3__45__cpo9iter_moveE,@object
	.size		_ZN40_INTERNAL_390341ca_4_k_cu_998a92bf_564424cuda3std6ranges3__45__cpo9iter_moveE,(_ZN40_INTERNAL_390341ca_4_k_cu_998a92bf_564426thrust24THRUST_300001_SM_1000_NS6system6detail10sequential3seqE - _ZN40_INTERNAL_390341ca_4_k_cu_998a92bf_564424cuda3std6ranges3__45__cpo9iter_moveE)
_ZN40_INTERNAL_390341ca_4_k_cu_998a92bf_564424cuda3std6ranges3__45__cpo9iter_moveE:
	.zero		1
	.type		_ZN40_INTERNAL_390341ca_4_k_cu_998a92bf_564426thrust24THRUST_300001_SM_1000_NS6system6detail10sequential3seqE,@object
	.size		_ZN40_INTERNAL_390341ca_4_k_cu_998a92bf_564426thrust24THRUST_300001_SM_1000_NS6system6detail10sequential3seqE,(.L_31 - _ZN40_INTERNAL_390341ca_4_k_cu_998a92bf_564426thrust24THRUST_300001_SM_1000_NS6system6detail10sequential3seqE)
_ZN40_INTERNAL_390341ca_4_k_cu_998a92bf_564426thrust24THRUST_300001_SM_1000_NS6system6detail10sequential3seqE:
	.zero		1
.L_31:


//--------------------- .nv.constant0._ZN3cub18CUB_300001_SM_10006detail11EmptyKernelIvEEvv --------------------------
	.section	.nv.constant0._ZN3cub18CUB_300001_SM_10006detail11EmptyKernelIvEEvv,"a",@progbits
	.sectionflags	@""
	.align	4
.nv.constant0._ZN3cub18CUB_300001_SM_10006detail11EmptyKernelIvEEvv:
	.zero		896


//--------------------- SYMBOLS --------------------------

	.type		.nv.reservedSmem.offset0,@object
	.size		.nv.reservedSmem.offset0,0x4
